//
// Generated by NVIDIA NVVM Compiler
//
// Compiler Build ID: CL-36424714
// Cuda compilation tools, release 13.0, V13.0.88
// Based on NVVM 20.0.0
//

.version 9.0
.target sm_100
.address_size 64

	// .globl	_Z23fft32_no_padding_kernelPK6float2PS_i
.const .align 4 .b8 TWIDDLE_32_COS[64] = {0, 0, 128, 63, 186, 20, 123, 63, 102, 131, 108, 63, 56, 219, 84, 63, 247, 4, 53, 63, 214, 57, 14, 63, 7, 239, 195, 62, 172, 197, 71, 62, 0, 0, 0, 0, 172, 197, 71, 190, 7, 239, 195, 190, 214, 57, 14, 191, 247, 4, 53, 191, 56, 219, 84, 191, 102, 131, 108, 191, 186, 20, 123, 191};
.const .align 4 .b8 TWIDDLE_32_SIN[64] = {0, 0, 0, 0, 172, 197, 71, 190, 7, 239, 195, 190, 214, 57, 14, 191, 247, 4, 53, 191, 56, 219, 84, 191, 102, 131, 108, 191, 186, 20, 123, 191, 0, 0, 128, 191, 186, 20, 123, 191, 102, 131, 108, 191, 56, 219, 84, 191, 247, 4, 53, 191, 214, 57, 14, 191, 7, 239, 195, 190, 172, 197, 71, 190};
// _ZZ23fft32_no_padding_kernelPK6float2PS_iE5shmem has been demoted
// _ZZ21fft32_padding2_kernelPK6float2PS_iE5shmem has been demoted
// _ZZ21fft32_padding4_kernelPK6float2PS_iE5shmem has been demoted

.visible .entry _Z23fft32_no_padding_kernelPK6float2PS_i(
	.param .u64 .ptr .align 1 _Z23fft32_no_padding_kernelPK6float2PS_i_param_0,
	.param .u64 .ptr .align 1 _Z23fft32_no_padding_kernelPK6float2PS_i_param_1,
	.param .u32 _Z23fft32_no_padding_kernelPK6float2PS_i_param_2
)
{
	.reg .pred 	%p<2>;
	.reg .b16 	%rs<20>;
	.reg .b32 	%r<16>;
	.reg .b32 	%f<5>;
	.reg .b64 	%rd<8>;
	// demoted variable
	.shared .align 8 .b8 _ZZ23fft32_no_padding_kernelPK6float2PS_iE5shmem[8192];
	ld.param.u64 	%rd1, [_Z23fft32_no_padding_kernelPK6float2PS_i_param_0];
	ld.param.u64 	%rd2, [_Z23fft32_no_padding_kernelPK6float2PS_i_param_1];
	ld.param.u32 	%r3, [_Z23fft32_no_padding_kernelPK6float2PS_i_param_2];
	mov.u32 	%r1, %tid.x;
	mov.u32 	%r4, %ctaid.x;
	shl.b32 	%r5, %r4, 5;
	add.s32 	%r2, %r5, %r1;
	setp.ge.s32 	%p1, %r2, %r3;
	@%p1 bra 	$L__BB0_2;
	cvta.to.global.u64 	%rd3, %rd1;
	cvta.to.global.u64 	%rd4, %rd2;
	mov.u32 	%r6, %tid.y;
	shl.b32 	%r7, %r2, 5;
	add.s32 	%r8, %r7, %r6;
	cvt.u16.u32 	%rs1, %r6;
	shl.b16 	%rs2, %rs1, 12;
	shr.u16 	%rs3, %rs1, 4;
	and.b16  	%rs4, %rs3, 48;
	or.b16  	%rs5, %rs2, %rs4;
	shl.b16 	%rs6, %rs1, 4;
	and.b16  	%rs7, %rs6, 3840;
	or.b16  	%rs8, %rs7, %rs5;
	shl.b16 	%rs9, %rs8, 2;
	and.b16  	%rs10, %rs9, -13120;
	shr.u16 	%rs11, %rs8, 2;
	and.b16  	%rs12, %rs11, 13056;
	or.b16  	%rs13, %rs12, %rs10;
	shl.b16 	%rs14, %rs13, 1;
	and.b16  	%rs15, %rs14, -22528;
	shr.u16 	%rs16, %rs13, 1;
	and.b16  	%rs17, %rs16, 20480;
	or.b16  	%rs18, %rs17, %rs15;
	shr.u16 	%rs19, %rs18, 11;
	mul.wide.s32 	%rd5, %r8, 8;
	add.s64 	%rd6, %rd3, %rd5;
	ld.global.nc.v2.f32 	{%f1, %f2}, [%rd6];
	shl.b32 	%r9, %r1, 8;
	mov.u32 	%r10, _ZZ23fft32_no_padding_kernelPK6float2PS_iE5shmem;
	add.s32 	%r11, %r10, %r9;
	mul.wide.u16 	%r12, %rs19, 8;
	add.s32 	%r13, %r11, %r12;
	st.shared.v2.f32 	[%r13], {%f1, %f2};
	bar.sync 	0;
	shl.b32 	%r14, %r6, 3;
	add.s32 	%r15, %r11, %r14;
	ld.shared.v2.f32 	{%f3, %f4}, [%r15];
	add.s64 	%rd7, %rd4, %rd5;
	st.global.v2.f32 	[%rd7], {%f3, %f4};
$L__BB0_2:
	ret;

}
	// .globl	_Z21fft32_padding2_kernelPK6float2PS_i
.visible .entry _Z21fft32_padding2_kernelPK6float2PS_i(
	.param .u64 .ptr .align 1 _Z21fft32_padding2_kernelPK6float2PS_i_param_0,
	.param .u64 .ptr .align 1 _Z21fft32_padding2_kernelPK6float2PS_i_param_1,
	.param .u32 _Z21fft32_padding2_kernelPK6float2PS_i_param_2
)
{
	.reg .pred 	%p<2>;
	.reg .b16 	%rs<20>;
	.reg .b32 	%r<15>;
	.reg .b32 	%f<5>;
	.reg .b64 	%rd<8>;
	// demoted variable
	.shared .align 8 .b8 _ZZ21fft32_padding2_kernelPK6float2PS_iE5shmem[8704];
	ld.param.u64 	%rd1, [_Z21fft32_padding2_kernelPK6float2PS_i_param_0];
	ld.param.u64 	%rd2, [_Z21fft32_padding2_kernelPK6float2PS_i_param_1];
	ld.param.u32 	%r3, [_Z21fft32_padding2_kernelPK6float2PS_i_param_2];
	mov.u32 	%r1, %tid.x;
	mov.u32 	%r4, %ctaid.x;
	shl.b32 	%r5, %r4, 5;
	add.s32 	%r2, %r5, %r1;
	setp.ge.s32 	%p1, %r2, %r3;
	@%p1 bra 	$L__BB1_2;
	cvta.to.global.u64 	%rd3, %rd1;
	cvta.to.global.u64 	%rd4, %rd2;
	mov.u32 	%r6, %tid.y;
	shl.b32 	%r7, %r2, 5;
	add.s32 	%r8, %r7, %r6;
	cvt.u16.u32 	%rs1, %r6;
	shl.b16 	%rs2, %rs1, 12;
	shr.u16 	%rs3, %rs1, 4;
	and.b16  	%rs4, %rs3, 48;
	or.b16  	%rs5, %rs2, %rs4;
	shl.b16 	%rs6, %rs1, 4;
	and.b16  	%rs7, %rs6, 3840;
	or.b16  	%rs8, %rs7, %rs5;
	shl.b16 	%rs9, %rs8, 2;
	and.b16  	%rs10, %rs9, -13120;
	shr.u16 	%rs11, %rs8, 2;
	and.b16  	%rs12, %rs11, 13056;
	or.b16  	%rs13, %rs12, %rs10;
	shl.b16 	%rs14, %rs13, 1;
	and.b16  	%rs15, %rs14, -22528;
	shr.u16 	%rs16, %rs13, 1;
	and.b16  	%rs17, %rs16, 20480;
	or.b16  	%rs18, %rs17, %rs15;
	shr.u16 	%rs19, %rs18, 11;
	mul.wide.s32 	%rd5, %r8, 8;
	add.s64 	%rd6, %rd3, %rd5;
	ld.global.nc.v2.f32 	{%f1, %f2}, [%rd6];
	mov.u32 	%r9, _ZZ21fft32_padding2_kernelPK6float2PS_iE5shmem;
	mad.lo.s32 	%r10, %r1, 272, %r9;
	mul.wide.u16 	%r11, %rs19, 8;
	add.s32 	%r12, %r10, %r11;
	st.shared.v2.f32 	[%r12], {%f1, %f2};
	bar.sync 	0;
	shl.b32 	%r13, %r6, 3;
	add.s32 	%r14, %r10, %r13;
	ld.shared.v2.f32 	{%f3, %f4}, [%r14];
	add.s64 	%rd7, %rd4, %rd5;
	st.global.v2.f32 	[%rd7], {%f3, %f4};
$L__BB1_2:
	ret;

}
	// .globl	_Z21fft32_padding4_kernelPK6float2PS_i
.visible .entry _Z21fft32_padding4_kernelPK6float2PS_i(
	.param .u64 .ptr .align 1 _Z21fft32_padding4_kernelPK6float2PS_i_param_0,
	.param .u64 .ptr .align 1 _Z21fft32_padding4_kernelPK6float2PS_i_param_1,
	.param .u32 _Z21fft32_padding4_kernelPK6float2PS_i_param_2
)
{
	.reg .pred 	%p<2>;
	.reg .b16 	%rs<20>;
	.reg .b32 	%r<15>;
	.reg .b32 	%f<5>;
	.reg .b64 	%rd<8>;
	// demoted variable
	.shared .align 8 .b8 _ZZ21fft32_padding4_kernelPK6float2PS_iE5shmem[9216];
	ld.param.u64 	%rd1, [_Z21fft32_padding4_kernelPK6float2PS_i_param_0];
	ld.param.u64 	%rd2, [_Z21fft32_padding4_kernelPK6float2PS_i_param_1];
	ld.param.u32 	%r3, [_Z21fft32_padding4_kernelPK6float2PS_i_param_2];
	mov.u32 	%r1, %tid.x;
	mov.u32 	%r4, %ctaid.x;
	shl.b32 	%r5, %r4, 5;
	add.s32 	%r2, %r5, %r1;
	setp.ge.s32 	%p1, %r2, %r3;
	@%p1 bra 	$L__BB2_2;
	cvta.to.global.u64 	%rd3, %rd1;
	cvta.to.global.u64 	%rd4, %rd2;
	mov.u32 	%r6, %tid.y;
	shl.b32 	%r7, %r2, 5;
	add.s32 	%r8, %r7, %r6;
	cvt.u16.u32 	%rs1, %r6;
	shl.b16 	%rs2, %rs1, 12;
	shr.u16 	%rs3, %rs1, 4;
	and.b16  	%rs4, %rs3, 48;
	or.b16  	%rs5, %rs2, %rs4;
	shl.b16 	%rs6, %rs1, 4;
	and.b16  	%rs7, %rs6, 3840;
	or.b16  	%rs8, %rs7, %rs5;
	shl.b16 	%rs9, %rs8, 2;
	and.b16  	%rs10, %rs9, -13120;
	shr.u16 	%rs11, %rs8, 2;
	and.b16  	%rs12, %rs11, 13056;
	or.b16  	%rs13, %rs12, %rs10;
	shl.b16 	%rs14, %rs13, 1;
	and.b16  	%rs15, %rs14, -22528;
	shr.u16 	%rs16, %rs13, 1;
	and.b16  	%rs17, %rs16, 20480;
	or.b16  	%rs18, %rs17, %rs15;
	shr.u16 	%rs19, %rs18, 11;
	mul.wide.s32 	%rd5, %r8, 8;
	add.s64 	%rd6, %rd3, %rd5;
	ld.global.nc.v2.f32 	{%f1, %f2}, [%rd6];
	mov.u32 	%r9, _ZZ21fft32_padding4_kernelPK6float2PS_iE5shmem;
	mad.lo.s32 	%r10, %r1, 288, %r9;
	mul.wide.u16 	%r11, %rs19, 8;
	add.s32 	%r12, %r10, %r11;
	st.shared.v2.f32 	[%r12], {%f1, %f2};
	bar.sync 	0;
	shl.b32 	%r13, %r6, 3;
	add.s32 	%r14, %r10, %r13;
	ld.shared.v2.f32 	{%f3, %f4}, [%r14];
	add.s64 	%rd7, %rd4, %rd5;
	st.global.v2.f32 	[%rd7], {%f3, %f4};
$L__BB2_2:
	ret;

}


// ===== COMPILED SASS (sm_100) =====

	.target	sm_100

	.elftype	@"ET_EXEC"


//--------------------- .note.nv.tkinfo           --------------------------
	.section	.note.nv.tkinfo,"",@"SHT_NOTE"
	.sectionflags	@"SHF_NOTE_NV_TKINFO"
	.tkinfo
        /*0018*/ 	.word	0x00000002
        /*0030*/ 	.string	""
        /*0030*/ 	.string	"ptxas"
        /*0030*/ 	.string	"Cuda compilation tools, release 13.0, V13.0.88"
        /*0030*/ 	.string	"Build cuda_13.0.r13.0/compiler.36424714_0"
        /*0030*/ 	.string	"-arch sm_100 -m 64 "



//--------------------- .note.nv.cuinfo           --------------------------
	.section	.note.nv.cuinfo,"",@"SHT_NOTE"
	.sectionflags	@"SHF_NOTE_NV_CUINFO"
        /*0018*/ 	.short	0x0002
        /*001a*/ 	.short	0x0064
        /*001c*/ 	.short	0x0082
	.zero		2


//--------------------- .nv.info                  --------------------------
	.section	.nv.info,"",@"SHT_CUDA_INFO"
	.align	4


	//----- nvinfo : EIATTR_REGCOUNT
	.align		4
        /*0000*/ 	.byte	0x04, 0x2f
        /*0002*/ 	.short	(.L_3 - .L_2)
	.align		4
.L_2:
        /*0004*/ 	.word	index@(_Z23fft32_no_padding_kernelPK6float2PS_i)
        /*0008*/ 	.word	0x0000000c


	//----- nvinfo : EIATTR_FRAME_SIZE
	.align		4
.L_3:
        /*000c*/ 	.byte	0x04, 0x11
        /*000e*/ 	.short	(.L_5 - .L_4)
	.align		4
.L_4:
        /*0010*/ 	.word	index@(_Z23fft32_no_padding_kernelPK6float2PS_i)
        /*0014*/ 	.word	0x00000000


	//----- nvinfo : EIATTR_REGCOUNT
	.align		4
.L_5:
        /*0018*/ 	.byte	0x04, 0x2f
        /*001a*/ 	.short	(.L_7 - .L_6)
	.align		4
.L_6:
        /*001c*/ 	.word	index@(_Z21fft32_padding2_kernelPK6float2PS_i)
        /*0020*/ 	.word	0x0000000c


	//----- nvinfo : EIATTR_FRAME_SIZE
	.align		4
.L_7:
        /*0024*/ 	.byte	0x04, 0x11
        /*0026*/ 	.short	(.L_9 - .L_8)
	.align		4
.L_8:
        /*0028*/ 	.word	index@(_Z21fft32_padding2_kernelPK6float2PS_i)
        /*002c*/ 	.word	0x00000000


	//----- nvinfo : EIATTR_REGCOUNT
	.align		4
.L_9:
        /*0030*/ 	.byte	0x04, 0x2f
        /*0032*/ 	.short	(.L_11 - .L_10)
	.align		4
.L_10:
        /*0034*/ 	.word	index@(_Z21fft32_padding4_kernelPK6float2PS_i)
        /*0038*/ 	.word	0x0000000c


	//----- nvinfo : EIATTR_FRAME_SIZE
	.align		4
.L_11:
        /*003c*/ 	.byte	0x04, 0x11
        /*003e*/ 	.short	(.L_13 - .L_12)
	.align		4
.L_12:
        /*0040*/ 	.word	index@(_Z21fft32_padding4_kernelPK6float2PS_i)
        /*0044*/ 	.word	0x00000000


	//----- nvinfo : EIATTR_MIN_STACK_SIZE
	.align		4
.L_13:
        /*0048*/ 	.byte	0x04, 0x12
        /*004a*/ 	.short	(.L_15 - .L_14)
	.align		4
.L_14:
        /*004c*/ 	.word	index@(_Z21fft32_padding4_kernelPK6float2PS_i)
        /*0050*/ 	.word	0x00000000


	//----- nvinfo : EIATTR_MIN_STACK_SIZE
	.align		4
.L_15:
        /*0054*/ 	.byte	0x04, 0x12
        /*0056*/ 	.short	(.L_17 - .L_16)
	.align		4
.L_16:
        /*0058*/ 	.word	index@(_Z21fft32_padding2_kernelPK6float2PS_i)
        /*005c*/ 	.word	0x00000000


	//----- nvinfo : EIATTR_MIN_STACK_SIZE
	.align		4
.L_17:
        /*0060*/ 	.byte	0x04, 0x12
        /*0062*/ 	.short	(.L_19 - .L_18)
	.align		4
.L_18:
        /*0064*/ 	.word	index@(_Z23fft32_no_padding_kernelPK6float2PS_i)
        /*0068*/ 	.word	0x00000000
.L_19:


//--------------------- .nv.compat                --------------------------
	.section	.nv.compat,"",@"SHT_CUDA_COMPAT_INFO"
	.align	4
        /*0000*/ 	.byte	0x02, 0x09, 0x00, 0x00, 0x02, 0x02, 0x01, 0x00, 0x02, 0x05, 0x05, 0x00, 0x03, 0x07, 0x01, 0x01
        /*0010*/ 	.byte	0x02, 0x03, 0x00, 0x00, 0x02, 0x06, 0x01, 0x00, 0x04, 0x0b, 0x08, 0x00, 0x09, 0x00, 0x00, 0x00
        /*0020*/ 	.byte	0x00, 0x00, 0x00, 0x00


//--------------------- .nv.info._Z21fft32_padding4_kernelPK6float2PS_i --------------------------
	.section	.nv.info._Z21fft32_padding4_kernelPK6float2PS_i,"",@"SHT_CUDA_INFO"
	.sectionflags	@""
	.align	4


	//----- nvinfo : EIATTR_CUDA_API_VERSION
	.align		4
        /*0000*/ 	.byte	0x04, 0x37
        /*0002*/ 	.short	(.L_21 - .L_20)
.L_20:
        /*0004*/ 	.word	0x00000082


	//----- nvinfo : EIATTR_KPARAM_INFO
	.align		4
.L_21:
        /*0008*/ 	.byte	0x04, 0x17
        /*000a*/ 	.short	(.L_23 - .L_22)
.L_22:
        /*000c*/ 	.word	0x00000000
        /*0010*/ 	.short	0x0002
        /*0012*/ 	.short	0x0010
        /*0014*/ 	.byte	0x00, 0xf0, 0x11, 0x00


	//----- nvinfo : EIATTR_KPARAM_INFO
	.align		4
.L_23:
        /*0018*/ 	.byte	0x04, 0x17
        /*001a*/ 	.short	(.L_25 - .L_24)
.L_24:
        /*001c*/ 	.word	0x00000000
        /*0020*/ 	.short	0x0001
        /*0022*/ 	.short	0x0008
        /*0024*/ 	.byte	0x00, 0xf5, 0x21, 0x00


	//----- nvinfo : EIATTR_KPARAM_INFO
	.align		4
.L_25:
        /*0028*/ 	.byte	0x04, 0x17
        /*002a*/ 	.short	(.L_27 - .L_26)
.L_26:
        /*002c*/ 	.word	0x00000000
        /*0030*/ 	.short	0x0000
        /*0032*/ 	.short	0x0000
        /*0034*/ 	.byte	0x00, 0xf5, 0x21, 0x00


	//----- nvinfo : EIATTR_SPARSE_MMA_MASK
	.align		4
.L_27:
        /*0038*/ 	.byte	0x03, 0x50
        /*003a*/ 	.short	0x0000


	//----- nvinfo : EIATTR_MAXREG_COUNT
	.align		4
        /*003c*/ 	.byte	0x03, 0x1b
        /*003e*/ 	.short	0x00ff


	//----- nvinfo : EIATTR_NUM_BARRIERS
	.align		4
        /*0040*/ 	.byte	0x02, 0x4c
        /*0042*/ 	.byte	0x01
	.zero		1


	//----- nvinfo : EIATTR_MERCURY_ISA_VERSION
	.align		4
        /*0044*/ 	.byte	0x03, 0x5f
        /*0046*/ 	.short	0x0101


	//----- nvinfo : EIATTR_VRC_CTA_INIT_COUNT
	.align		4
        /*0048*/ 	.byte	0x02, 0x4a
	.zero		1
	.zero		1


	//----- nvinfo : EIATTR_EXIT_INSTR_OFFSETS
	.align		4
        /*004c*/ 	.byte	0x04, 0x1c
        /*004e*/ 	.short	(.L_29 - .L_28)


	//   ....[0]....
.L_28:
        /*0050*/ 	.word	0x00000060


	//   ....[1]....
        /*0054*/ 	.word	0x000002a0


	//----- nvinfo : EIATTR_CBANK_PARAM_SIZE
	.align		4
.L_29:
        /*0058*/ 	.byte	0x03, 0x19
        /*005a*/ 	.short	0x0014


	//----- nvinfo : EIATTR_PARAM_CBANK
	.align		4
        /*005c*/ 	.byte	0x04, 0x0a
        /*005e*/ 	.short	(.L_31 - .L_30)
	.align		4
.L_30:
        /*0060*/ 	.word	index@(.nv.constant0._Z21fft32_padding4_kernelPK6float2PS_i)
        /*0064*/ 	.short	0x0380
        /*0066*/ 	.short	0x0014


	//----- nvinfo : EIATTR_SW_WAR
	.align		4
.L_31:
        /*0068*/ 	.byte	0x04, 0x36
        /*006a*/ 	.short	(.L_33 - .L_32)
.L_32:
        /*006c*/ 	.word	0x00000008
.L_33:


//--------------------- .nv.info._Z21fft32_padding2_kernelPK6float2PS_i --------------------------
	.section	.nv.info._Z21fft32_padding2_kernelPK6float2PS_i,"",@"SHT_CUDA_INFO"
	.sectionflags	@""
	.align	4


	//----- nvinfo : EIATTR_CUDA_API_VERSION
	.align		4
        /*0000*/ 	.byte	0x04, 0x37
        /*0002*/ 	.short	(.L_35 - .L_34)
.L_34:
        /*0004*/ 	.word	0x00000082


	//----- nvinfo : EIATTR_KPARAM_INFO
	.align		4
.L_35:
        /*0008*/ 	.byte	0x04, 0x17
        /*000a*/ 	.short	(.L_37 - .L_36)
.L_36:
        /*000c*/ 	.word	0x00000000
        /*0010*/ 	.short	0x0002
        /*0012*/ 	.short	0x0010
        /*0014*/ 	.byte	0x00, 0xf0, 0x11, 0x00


	//----- nvinfo : EIATTR_KPARAM_INFO
	.align		4
.L_37:
        /*0018*/ 	.byte	0x04, 0x17
        /*001a*/ 	.short	(.L_39 - .L_38)
.L_38:
        /*001c*/ 	.word	0x00000000
        /*0020*/ 	.short	0x0001
        /*0022*/ 	.short	0x0008
        /*0024*/ 	.byte	0x00, 0xf5, 0x21, 0x00


	//----- nvinfo : EIATTR_KPARAM_INFO
	.align		4
.L_39:
        /*0028*/ 	.byte	0x04, 0x17
        /*002a*/ 	.short	(.L_41 - .L_40)
.L_40:
        /*002c*/ 	.word	0x00000000
        /*0030*/ 	.short	0x0000
        /*0032*/ 	.short	0x0000
        /*0034*/ 	.byte	0x00, 0xf5, 0x21, 0x00


	//----- nvinfo : EIATTR_SPARSE_MMA_MASK
	.align		4
.L_41:
        /*0038*/ 	.byte	0x03, 0x50
        /*003a*/ 	.short	0x0000


	//----- nvinfo : EIATTR_MAXREG_COUNT
	.align		4
        /*003c*/ 	.byte	0x03, 0x1b
        /*003e*/ 	.short	0x00ff


	//----- nvinfo : EIATTR_NUM_BARRIERS
	.align		4
        /*0040*/ 	.byte	0x02, 0x4c
        /*0042*/ 	.byte	0x01
	.zero		1


	//----- nvinfo : EIATTR_MERCURY_ISA_VERSION
	.align		4
        /*0044*/ 	.byte	0x03, 0x5f
        /*0046*/ 	.short	0x0101


	//----- nvinfo : EIATTR_VRC_CTA_INIT_COUNT
	.align		4
        /*0048*/ 	.byte	0x02, 0x4a
	.zero		1
	.zero		1


	//----- nvinfo : EIATTR_EXIT_INSTR_OFFSETS
	.align		4
        /*004c*/ 	.byte	0x04, 0x1c
        /*004e*/ 	.short	(.L_43 - .L_42)


	//   ....[0]....
.L_42:
        /*0050*/ 	.word	0x00000060


	//   ....[1]....
        /*0054*/ 	.word	0x000002a0


	//----- nvinfo : EIATTR_CBANK_PARAM_SIZE
	.align		4
.L_43:
        /*0058*/ 	.byte	0x03, 0x19
        /*005a*/ 	.short	0x0014


	//----- nvinfo : EIATTR_PARAM_CBANK
	.align		4
        /*005c*/ 	.byte	0x04, 0x0a
        /*005e*/ 	.short	(.L_45 - .L_44)
	.align		4
.L_44:
        /*0060*/ 	.word	index@(.nv.constant0._Z21fft32_padding2_kernelPK6float2PS_i)
        /*0064*/ 	.short	0x0380
        /*0066*/ 	.short	0x0014


	//----- nvinfo : EIATTR_SW_WAR
	.align		4
.L_45:
        /*0068*/ 	.byte	0x04, 0x36
        /*006a*/ 	.short	(.L_47 - .L_46)
.L_46:
        /*006c*/ 	.word	0x00000008
.L_47:


//--------------------- .nv.info._Z23fft32_no_padding_kernelPK6float2PS_i --------------------------
	.section	.nv.info._Z23fft32_no_padding_kernelPK6float2PS_i,"",@"SHT_CUDA_INFO"
	.sectionflags	@""
	.align	4


	//----- nvinfo : EIATTR_CUDA_API_VERSION
	.align		4
        /*0000*/ 	.byte	0x04, 0x37
        /*0002*/ 	.short	(.L_49 - .L_48)
.L_48:
        /*0004*/ 	.word	0x00000082


	//----- nvinfo : EIATTR_KPARAM_INFO
	.align		4
.L_49:
        /*0008*/ 	.byte	0x04, 0x17
        /*000a*/ 	.short	(.L_51 - .L_50)
.L_50:
        /*000c*/ 	.word	0x00000000
        /*0010*/ 	.short	0x0002
        /*0012*/ 	.short	0x0010
        /*0014*/ 	.byte	0x00, 0xf0, 0x11, 0x00


	//----- nvinfo : EIATTR_KPARAM_INFO
	.align		4
.L_51:
        /*0018*/ 	.byte	0x04, 0x17
        /*001a*/ 	.short	(.L_53 - .L_52)
.L_52:
        /*001c*/ 	.word	0x00000000
        /*0020*/ 	.short	0x0001
        /*0022*/ 	.short	0x0008
        /*0024*/ 	.byte	0x00, 0xf5, 0x21, 0x00


	//----- nvinfo : EIATTR_KPARAM_INFO
	.align		4
.L_53:
        /*0028*/ 	.byte	0x04, 0x17
        /*002a*/ 	.short	(.L_55 - .L_54)
.L_54:
        /*002c*/ 	.word	0x00000000
        /*0030*/ 	.short	0x0000
        /*0032*/ 	.short	0x0000
        /*0034*/ 	.byte	0x00, 0xf5, 0x21, 0x00


	//----- nvinfo : EIATTR_SPARSE_MMA_MASK
	.align		4
.L_55:
        /*0038*/ 	.byte	0x03, 0x50
        /*003a*/ 	.short	0x0000


	//----- nvinfo : EIATTR_MAXREG_COUNT
	.align		4
        /*003c*/ 	.byte	0x03, 0x1b
        /*003e*/ 	.short	0x00ff


	//----- nvinfo : EIATTR_NUM_BARRIERS
	.align		4
        /*0040*/ 	.byte	0x02, 0x4c
        /*0042*/ 	.byte	0x01
	.zero		1


	//----- nvinfo : EIATTR_MERCURY_ISA_VERSION
	.align		4
        /*0044*/ 	.byte	0x03, 0x5f
        /*0046*/ 	.short	0x0101


	//----- nvinfo : EIATTR_VRC_CTA_INIT_COUNT
	.align		4
        /*0048*/ 	.byte	0x02, 0x4a
	.zero		1
	.zero		1


	//----- nvinfo : EIATTR_EXIT_INSTR_OFFSETS
	.align		4
        /*004c*/ 	.byte	0x04, 0x1c
        /*004e*/ 	.short	(.L_57 - .L_56)


	//   ....[0]....
.L_56:
        /*0050*/ 	.word	0x00000060


	//   ....[1]....
        /*0054*/ 	.word	0x000002a0


	//----- nvinfo : EIATTR_CBANK_PARAM_SIZE
	.align		4
.L_57:
        /*0058*/ 	.byte	0x03, 0x19
        /*005a*/ 	.short	0x0014


	//----- nvinfo : EIATTR_PARAM_CBANK
	.align		4
        /*005c*/ 	.byte	0x04, 0x0a
        /*005e*/ 	.short	(.L_59 - .L_58)
	.align		4
.L_58:
        /*0060*/ 	.word	index@(.nv.constant0._Z23fft32_no_padding_kernelPK6float2PS_i)
        /*0064*/ 	.short	0x0380
        /*0066*/ 	.short	0x0014


	//----- nvinfo : EIATTR_SW_WAR
	.align		4
.L_59:
        /*0068*/ 	.byte	0x04, 0x36
        /*006a*/ 	.short	(.L_61 - .L_60)
.L_60:
        /*006c*/ 	.word	0x00000008
.L_61:


//--------------------- .nv.callgraph             --------------------------
	.section	.nv.callgraph,"",@"SHT_CUDA_CALLGRAPH"
	.align	4
	.sectionentsize	8
	.align		4
        /*0000*/ 	.word	0x00000000
	.align		4
        /*0004*/ 	.word	0xffffffff
	.align		4
        /*0008*/ 	.word	0x00000000
	.align		4
        /*000c*/ 	.word	0xfffffffe
	.align		4
        /*0010*/ 	.word	0x00000000
	.align		4
        /*0014*/ 	.word	0xfffffffd
	.align		4
        /*0018*/ 	.word	0x00000000
	.align		4
        /*001c*/ 	.word	0xfffffffc


//--------------------- .nv.constant3             --------------------------
	.section	.nv.constant3,"a",@progbits
	.align	4
.nv.constant3:
	.type		TWIDDLE_32_COS,@object
	.size		TWIDDLE_32_COS,(TWIDDLE_32_SIN - TWIDDLE_32_COS)
TWIDDLE_32_COS:
        /*0000*/ 	.byte	0x00, 0x00, 0x80, 0x3f, 0xba, 0x14, 0x7b, 0x3f, 0x66, 0x83, 0x6c, 0x3f, 0x38, 0xdb, 0x54, 0x3f
        /*0010*/ 	.byte	0xf7, 0x04, 0x35, 0x3f, 0xd6, 0x39, 0x0e, 0x3f, 0x07, 0xef, 0xc3, 0x3e, 0xac, 0xc5, 0x47, 0x3e
        /*0020*/ 	.byte	0x00, 0x00, 0x00, 0x00, 0xac, 0xc5, 0x47, 0xbe, 0x07, 0xef, 0xc3, 0xbe, 0xd6, 0x39, 0x0e, 0xbf
        /*0030*/ 	.byte	0xf7, 0x04, 0x35, 0xbf, 0x38, 0xdb, 0x54, 0xbf, 0x66, 0x83, 0x6c, 0xbf, 0xba, 0x14, 0x7b, 0xbf
	.type		TWIDDLE_32_SIN,@object
	.size		TWIDDLE_32_SIN,(.L_1 - TWIDDLE_32_SIN)
TWIDDLE_32_SIN:
        /*0040*/ 	.byte	0x00, 0x00, 0x00, 0x00, 0xac, 0xc5, 0x47, 0xbe, 0x07, 0xef, 0xc3, 0xbe, 0xd6, 0x39, 0x0e, 0xbf
        /*0050*/ 	.byte	0xf7, 0x04, 0x35, 0xbf, 0x38, 0xdb, 0x54, 0xbf, 0x66, 0x83, 0x6c, 0xbf, 0xba, 0x14, 0x7b, 0xbf
        /*0060*/ 	.byte	0x00, 0x00, 0x80, 0xbf, 0xba, 0x14, 0x7b, 0xbf, 0x66, 0x83, 0x6c, 0xbf, 0x38, 0xdb, 0x54, 0xbf
        /*0070*/ 	.byte	0xf7, 0x04, 0x35, 0xbf, 0xd6, 0x39, 0x0e, 0xbf, 0x07, 0xef, 0xc3, 0xbe, 0xac, 0xc5, 0x47, 0xbe
.L_1:


//--------------------- .text._Z21fft32_padding4_kernelPK6float2PS_i --------------------------
	.section	.text._Z21fft32_padding4_kernelPK6float2PS_i,"ax",@progbits
	.align	128
        .global         _Z21fft32_padding4_kernelPK6float2PS_i
        .type           _Z21fft32_padding4_kernelPK6float2PS_i,@function
        .size           _Z21fft32_padding4_kernelPK6float2PS_i,(.L_x_3 - _Z21fft32_padding4_kernelPK6float2PS_i)
        .other          _Z21fft32_padding4_kernelPK6float2PS_i,@"STO_CUDA_ENTRY STV_DEFAULT"
_Z21fft32_padding4_kernelPK6float2PS_i:
.text._Z21fft32_padding4_kernelPK6float2PS_i:
[----:B------:R-:W-:Y:S01]  /*0000*/  LDC R1, c[0x0][0x37c] ;  /* 0x0000df00ff017b82 */ /* 0x000fe20000000800 */
[----:B------:R-:W0:Y:S01]  /*0010*/  S2R R5, SR_TID.X ;  /* 0x0000000000057919 */ /* 0x000e220000002100 */
[----:B------:R-:W1:Y:S01]  /*0020*/  LDCU UR4, c[0x0][0x390] ;  /* 0x00007200ff0477ac */ /* 0x000e620008000800 */
[----:B------:R-:W0:Y:S02]  /*0030*/  S2R R0, SR_CTAID.X ;  /* 0x0000000000007919 */ /* 0x000e240000002500 */
[----:B0-----:R-:W-:-:S05]  /*0040*/  IMAD R7, R0, 0x20, R5 ;  /* 0x0000002000077824 */ /* 0x001fca00078e0205 */
[----:B-1----:R-:W-:-:S13]  /*0050*/  ISETP.GE.AND P0, PT, R7, UR4, PT ;  /* 0x0000000407007c0c */ /* 0x002fda000bf06270 */
[----:B------:R-:W-:Y:S05]  /*0060*/  @P0 EXIT ;  /* 0x000000000000094d */ /* 0x000fea0003800000 */
[----:B------:R-:W0:Y:S01]  /*0070*/  S2R R4, SR_TID.Y ;  /* 0x0000000000047919 */ /* 0x000e220000002200 */
[----:B------:R-:W1:Y:S01]  /*0080*/  LDC.64 R2, c[0x0][0x380] ;  /* 0x0000e000ff027b82 */ /* 0x000e620000000a00 */
[----:B------:R-:W2:Y:S01]  /*0090*/  LDCU.64 UR4, c[0x0][0x358] ;  /* 0x00006b00ff0477ac */ /* 0x000ea20008000a00 */
[----:B0-----:R-:W-:-:S04]  /*00a0*/  IMAD R0, R7, 0x20, R4 ;  /* 0x0000002007007824 */ /* 0x001fc800078e0204 */
[----:B-1----:R-:W-:-:S06]  /*00b0*/  IMAD.WIDE R2, R0, 0x8, R2 ;  /* 0x0000000800027825 */ /* 0x002fcc00078e0202 */
[----:B--2---:R-:W2:Y:S01]  /*00c0*/  LDG.E.64.CONSTANT R2, desc[UR4][R2.64] ;  /* 0x0000000402027981 */ /* 0x004ea2000c1e9b00 */
[C---:B------:R-:W-:Y:S01]  /*00d0*/  LOP3.LUT R6, R4.reuse, 0xffff, RZ, 0xc0, !PT ;  /* 0x0000ffff04067812 */ /* 0x040fe200078ec0ff */
[----:B------:R-:W-:Y:S01]  /*00e0*/  IMAD.SHL.U32 R8, R4, 0x10, RZ ;  /* 0x0000001004087824 */ /* 0x000fe200078e00ff */
[----:B------:R-:W0:Y:S02]  /*00f0*/  S2R R9, SR_CgaCtaId ;  /* 0x0000000000097919 */ /* 0x000e240000008800 */
[----:B------:R-:W-:Y:S02]  /*0100*/  SHF.R.U32.HI R6, RZ, 0x4, R6 ;  /* 0x00000004ff067819 */ /* 0x000fe40000011606 */
[----:B------:R-:W-:Y:S02]  /*0110*/  LOP3.LUT R8, R8, 0xf00, RZ, 0xc0, !PT ;  /* 0x00000f0008087812 */ /* 0x000fe400078ec0ff */
[----:B------:R-:W-:-:S05]  /*0120*/  LOP3.LUT R7, R6, 0x30, RZ, 0xc0, !PT ;  /* 0x0000003006077812 */ /* 0x000fca00078ec0ff */
[----:B------:R-:W-:-:S04]  /*0130*/  IMAD R7, R4, 0x1000, R7 ;  /* 0x0000100004077824 */ /* 0x000fc800078e0207 */
[----:B------:R-:W-:Y:S01]  /*0140*/  IMAD.IADD R7, R7, 0x1, R8 ;  /* 0x0000000107077824 */ /* 0x000fe200078e0208 */
[----:B------:R-:W-:-:S04]  /*0150*/  MOV R8, 0x400 ;  /* 0x0000040000087802 */ /* 0x000fc80000000f00 */
[C---:B------:R-:W-:Y:S01]  /*0160*/  LOP3.LUT R6, R7.reuse, 0xffff, RZ, 0xc0, !PT ;  /* 0x0000ffff07067812 */ /* 0x040fe200078ec0ff */
[----:B------:R-:W-:-:S03]  /*0170*/  IMAD.SHL.U32 R7, R7, 0x4, RZ ;  /* 0x0000000407077824 */ /* 0x000fc600078e00ff */
[----:B------:R-:W-:-:S04]  /*0180*/  SHF.R.U32.HI R6, RZ, 0x2, R6 ;  /* 0x00000002ff067819 */ /* 0x000fc80000011606 */
[----:B------:R-:W-:-:S04]  /*0190*/  LOP3.LUT R6, R6, 0x3300, RZ, 0xc0, !PT ;  /* 0x0000330006067812 */ /* 0x000fc800078ec0ff */
[----:B------:R-:W-:Y:S02]  /*01a0*/  LOP3.LUT R6, R6, 0xccc0, R7, 0xf8, !PT ;  /* 0x0000ccc006067812 */ /* 0x000fe400078ef807 */
[----:B0-----:R-:W-:Y:S02]  /*01b0*/  LEA R8, R9, R8, 0x18 ;  /* 0x0000000809087211 */ /* 0x001fe400078ec0ff */
[----:B------:R-:W-:Y:S01]  /*01c0*/  SHF.R.U32.HI R7, RZ, 0x1, R6 ;  /* 0x00000001ff077819 */ /* 0x000fe20000011606 */
[----:B------:R-:W-:Y:S02]  /*01d0*/  IMAD.SHL.U32 R6, R6, 0x2, RZ ;  /* 0x0000000206067824 */ /* 0x000fe400078e00ff */
[----:B------:R-:W-:Y:S01]  /*01e0*/  IMAD R5, R5, 0x120, R8 ;  /* 0x0000012005057824 */ /* 0x000fe200078e0208 */
[----:B------:R-:W-:-:S04]  /*01f0*/  LOP3.LUT R7, R7, 0x5000, RZ, 0xc0, !PT ;  /* 0x0000500007077812 */ /* 0x000fc800078ec0ff */
[----:B------:R-:W-:Y:S01]  /*0200*/  LOP3.LUT R6, R7, 0xa800, R6, 0xf8, !PT ;  /* 0x0000a80007067812 */ /* 0x000fe200078ef806 */
[----:B------:R-:W-:-:S03]  /*0210*/  IMAD R7, R4, 0x8, R5 ;  /* 0x0000000804077824 */ /* 0x000fc600078e0205 */
[----:B------:R-:W-:-:S05]  /*0220*/  SHF.R.U32.HI R6, RZ, 0xb, R6 ;  /* 0x0000000bff067819 */ /* 0x000fca0000011606 */
[----:B------:R-:W-:Y:S02]  /*0230*/  IMAD R6, R6, 0x8, R5 ;  /* 0x0000000806067824 */ /* 0x000fe400078e0205 */
[----:B------:R-:W0:Y:S02]  /*0240*/  LDC.64 R4, c[0x0][0x388] ;  /* 0x0000e200ff047b82 */ /* 0x000e240000000a00 */
[----:B0-----:R-:W-:Y:S01]  /*0250*/  IMAD.WIDE R4, R0, 0x8, R4 ;  /* 0x0000000800047825 */ /* 0x001fe200078e0204 */
[----:B--2---:R-:W-:Y:S05]  /*0260*/  STS.64 [R6], R2 ;  /* 0x0000000206007388 */ /* 0x004fea0000000a00 */
[----:B------:R-:W-:Y:S06]  /*0270*/  BAR.SYNC.DEFER_BLOCKING 0x0 ;  /* 0x0000000000007b1d */ /* 0x000fec0000010000 */
[----:B------:R-:W0:Y:S04]  /*0280*/  LDS.64 R8, [R7] ;  /* 0x0000000007087984 */ /* 0x000e280000000a00 */
[----:B0-----:R-:W-:Y:S01]  /*0290*/  STG.E.64 desc[UR4][R4.64], R8 ;  /* 0x0000000804007986 */ /* 0x001fe2000c101b04 */
[----:B------:R-:W-:Y:S05]  /*02a0*/  EXIT ;  /* 0x000000000000794d */ /* 0x000fea0003800000 */
.L_x_0:
[----:B------:R-:W-:-:S00]  /*02b0*/  BRA `(.L_x_0) ;  /* 0xfffffffc00fc7947 */ /* 0x000fc0000383ffff */
[----:B------:R-:W-:-:S00]  /*02c0*/  NOP ;  /* 0x0000000000007918 */ /* 0x000fc00000000000 */
        /* <DEDUP_REMOVED lines=11> */
.L_x_3:


//--------------------- .text._Z21fft32_padding2_kernelPK6float2PS_i --------------------------
	.section	.text._Z21fft32_padding2_kernelPK6float2PS_i,"ax",@progbits
	.align	128
        .global         _Z21fft32_padding2_kernelPK6float2PS_i
        .type           _Z21fft32_padding2_kernelPK6float2PS_i,@function
        .size           _Z21fft32_padding2_kernelPK6float2PS_i,(.L_x_4 - _Z21fft32_padding2_kernelPK6float2PS_i)
        .other          _Z21fft32_padding2_kernelPK6float2PS_i,@"STO_CUDA_ENTRY STV_DEFAULT"
_Z21fft32_padding2_kernelPK6float2PS_i:
.text._Z21fft32_padding2_kernelPK6float2PS_i:
        /* <DEDUP_REMOVED lines=43> */
.L_x_1:
        /* <DEDUP_REMOVED lines=13> */
.L_x_4:


//--------------------- .text._Z23fft32_no_padding_kernelPK6float2PS_i --------------------------
	.section	.text._Z23fft32_no_padding_kernelPK6float2PS_i,"ax",@progbits
	.align	128
        .global         _Z23fft32_no_padding_kernelPK6float2PS_i
        .type           _Z23fft32_no_padding_kernelPK6float2PS_i,@function
        .size           _Z23fft32_no_padding_kernelPK6float2PS_i,(.L_x_5 - _Z23fft32_no_padding_kernelPK6float2PS_i)
        .other          _Z23fft32_no_padding_kernelPK6float2PS_i,@"STO_CUDA_ENTRY STV_DEFAULT"
_Z23fft32_no_padding_kernelPK6float2PS_i:
.text._Z23fft32_no_padding_kernelPK6float2PS_i:
        /* <DEDUP_REMOVED lines=15> */
[----:B------:R-:W0:Y:S01]  /*00f0*/  S2UR UR5, SR_CgaCtaId ;  /* 0x00000000000579c3 */ /* 0x000e220000008800 */
[----:B------:R-:W-:Y:S01]  /*0100*/  UMOV UR4, 0x400 ;  /* 0x0000040000047882 */ /* 0x000fe20000000000 */
[----:B------:R-:W-:Y:S02]  /*0110*/  SHF.R.U32.HI R4, RZ, 0x4, R4 ;  /* 0x00000004ff047819 */ /* 0x000fe40000011604 */
[----:B------:R-:W-:Y:S02]  /*0120*/  LOP3.LUT R5, R5, 0xf00, RZ, 0xc0, !PT ;  /* 0x00000f0005057812 */ /* 0x000fe400078ec0ff */
[----:B------:R-:W-:-:S05]  /*0130*/  LOP3.LUT R4, R4, 0x30, RZ, 0xc0, !PT ;  /* 0x0000003004047812 */ /* 0x000fca00078ec0ff */
[----:B------:R-:W-:-:S04]  /*0140*/  IMAD R4, R7, 0x1000, R4 ;  /* 0x0000100007047824 */ /* 0x000fc800078e0204 */
[----:B------:R-:W-:-:S05]  /*0150*/  IMAD.IADD R4, R4, 0x1, R5 ;  /* 0x0000000104047824 */ /* 0x000fca00078e0205 */
[C---:B------:R-:W-:Y:S01]  /*0160*/  LOP3.LUT R5, R4.reuse, 0xffff, RZ, 0xc0, !PT ;  /* 0x0000ffff04057812 */ /* 0x040fe200078ec0ff */
[----:B------:R-:W-:-:S03]  /*0170*/  IMAD.SHL.U32 R4, R4, 0x4, RZ ;  /* 0x0000000404047824 */ /* 0x000fc600078e00ff */
[----:B------:R-:W-:Y:S01]  /*0180*/  SHF.R.U32.HI R5, RZ, 0x2, R5 ;  /* 0x00000002ff057819 */ /* 0x000fe20000011605 */
[----:B0-----:R-:W-:-:S03]  /*0190*/  ULEA UR4, UR5, UR4, 0x18 ;  /* 0x0000000405047291 */ /* 0x001fc6000f8ec0ff */
[----:B------:R-:W-:-:S04]  /*01a0*/  LOP3.LUT R5, R5, 0x3300, RZ, 0xc0, !PT ;  /* 0x0000330005057812 */ /* 0x000fc800078ec0ff */
[----:B------:R-:W-:-:S04]  /*01b0*/  LOP3.LUT R4, R5, 0xccc0, R4, 0xf8, !PT ;  /* 0x0000ccc005047812 */ /* 0x000fc800078ef804 */
[----:B------:R-:W-:Y:S01]  /*01c0*/  SHF.R.U32.HI R5, RZ, 0x1, R4 ;  /* 0x00000001ff057819 */ /* 0x000fe20000011604 */
[----:B------:R-:W-:-:S03]  /*01d0*/  IMAD.SHL.U32 R4, R4, 0x2, RZ ;  /* 0x0000000204047824 */ /* 0x000fc600078e00ff */
[----:B------:R-:W-:-:S04]  /*01e0*/  LOP3.LUT R5, R5, 0x5000, RZ, 0xc0, !PT ;  /* 0x0000500005057812 */ /* 0x000fc800078ec0ff */
[----:B------:R-:W-:Y:S02]  /*01f0*/  LOP3.LUT R4, R5, 0xa800, R4, 0xf8, !PT ;  /* 0x0000a80005047812 */ /* 0x000fe400078ef804 */
[----:B------:R-:W-:Y:S02]  /*0200*/  LEA R5, R6, UR4, 0x8 ;  /* 0x0000000406057c11 */ /* 0x000fe4000f8e40ff */
[----:B------:R-:W-:-:S03]  /*0210*/  SHF.R.U32.HI R4, RZ, 0xb, R4 ;  /* 0x0000000bff047819 */ /* 0x000fc60000011604 */
[--C-:B------:R-:W-:Y:S02]  /*0220*/  IMAD R7, R7, 0x8, R5.reuse ;  /* 0x0000000807077824 */ /* 0x100fe400078e0205 */
        /* <DEDUP_REMOVED lines=8> */
.L_x_2:
        /* <DEDUP_REMOVED lines=13> */
.L_x_5:


//--------------------- .nv.shared._Z21fft32_padding4_kernelPK6float2PS_i --------------------------
	.section	.nv.shared._Z21fft32_padding4_kernelPK6float2PS_i,"aw",@nobits
	.sectionflags	@""
	.align	8
.nv.shared._Z21fft32_padding4_kernelPK6float2PS_i:
	.zero		10240


//--------------------- .nv.shared.reserved.0     --------------------------
	.section	.nv.shared.reserved.0,"aw",@nobits
	.weak		__nv_reservedSMEM_offset_0_alias
	.size		__nv_reservedSMEM_offset_0_alias, 0, 64
	.other		__nv_reservedSMEM_offset_0_alias,@"STO_CUDA_RESERVED_SHARED STV_DEFAULT"
__nv_reservedSMEM_offset_0_alias:
	.zero		0
	.zero		64


//--------------------- .nv.shared._Z21fft32_padding2_kernelPK6float2PS_i --------------------------
	.section	.nv.shared._Z21fft32_padding2_kernelPK6float2PS_i,"aw",@nobits
	.sectionflags	@""
	.align	8
.nv.shared._Z21fft32_padding2_kernelPK6float2PS_i:
	.zero		9728


//--------------------- .nv.shared._Z23fft32_no_padding_kernelPK6float2PS_i --------------------------
	.section	.nv.shared._Z23fft32_no_padding_kernelPK6float2PS_i,"aw",@nobits
	.sectionflags	@""
	.align	8
.nv.shared._Z23fft32_no_padding_kernelPK6float2PS_i:
	.zero		9216


//--------------------- .nv.constant0._Z21fft32_padding4_kernelPK6float2PS_i --------------------------
	.section	.nv.constant0._Z21fft32_padding4_kernelPK6float2PS_i,"a",@progbits
	.sectionflags	@""
	.align	4
.nv.constant0._Z21fft32_padding4_kernelPK6float2PS_i:
	.zero		916


//--------------------- .nv.constant0._Z21fft32_padding2_kernelPK6float2PS_i --------------------------
	.section	.nv.constant0._Z21fft32_padding2_kernelPK6float2PS_i,"a",@progbits
	.sectionflags	@""
	.align	4
.nv.constant0._Z21fft32_padding2_kernelPK6float2PS_i:
	.zero		916


//--------------------- .nv.constant0._Z23fft32_no_padding_kernelPK6float2PS_i --------------------------
	.section	.nv.constant0._Z23fft32_no_padding_kernelPK6float2PS_i,"a",@progbits
	.sectionflags	@""
	.align	4
.nv.constant0._Z23fft32_no_padding_kernelPK6float2PS_i:
	.zero		916


//--------------------- SYMBOLS --------------------------

	.type		.nv.reservedSmem.offset0,@object
	.size		.nv.reservedSmem.offset0,0x4
	.type		.nv.reservedSmem.cap,@object
	.size		.nv.reservedSmem.cap,0x4
